//
// Generated by NVIDIA NVVM Compiler
//
// Compiler Build ID: CL-36424714
// Cuda compilation tools, release 13.0, V13.0.88
// Based on NVVM 20.0.0
//

.version 9.0
.target sm_100
.address_size 64

	// .globl	_Z8simulateiPij

.visible .entry _Z8simulateiPij(
	.param .u32 _Z8simulateiPij_param_0,
	.param .u64 .ptr .align 1 _Z8simulateiPij_param_1,
	.param .u32 _Z8simulateiPij_param_2
)
{
	.local .align 4 .b8 	__local_depot0[1460];
	.reg .b64 	%SP;
	.reg .b64 	%SPL;
	.reg .pred 	%p<9>;
	.reg .b32 	%r<283>;
	.reg .b64 	%rd<59>;

	mov.u64 	%SPL, __local_depot0;
	ld.param.u32 	%r16, [_Z8simulateiPij_param_0];
	ld.param.u64 	%rd5, [_Z8simulateiPij_param_1];
	ld.param.u32 	%r17, [_Z8simulateiPij_param_2];
	add.u64 	%rd1, %SPL, 0;
	mov.u32 	%r19, %ctaid.x;
	mov.u32 	%r20, %ntid.x;
	mov.u32 	%r21, %tid.x;
	mad.lo.s32 	%r1, %r19, %r20, %r21;
	setp.lt.s32 	%p1, %r16, 768;
	mov.b32 	%r282, 0;
	@%p1 bra 	$L__BB0_6;
	add.s64 	%rd2, %rd1, 8;
	xor.b32  	%r278, %r17, %r1;
	mul.hi.s32 	%r23, %r16, 715827883;
	shr.u32 	%r24, %r23, 31;
	shr.s32 	%r25, %r23, 7;
	add.s32 	%r3, %r25, %r24;
	mov.b32 	%r277, 0;
	mov.u32 	%r282, %r277;
$L__BB0_2:
	mov.b32 	%r280, 0;
	st.local.u32 	[%rd1], %r280;
	st.local.u32 	[%rd1+4], %r280;
	st.local.u32 	[%rd1+8], %r280;
	st.local.u32 	[%rd1+12], %r280;
	st.local.u32 	[%rd1+16], %r280;
	st.local.u32 	[%rd1+20], %r280;
	st.local.u32 	[%rd1+24], %r280;
	st.local.u32 	[%rd1+28], %r280;
	st.local.u32 	[%rd1+32], %r280;
	st.local.u32 	[%rd1+36], %r280;
	st.local.u32 	[%rd1+40], %r280;
	st.local.u32 	[%rd1+44], %r280;
	st.local.u32 	[%rd1+48], %r280;
	st.local.u32 	[%rd1+52], %r280;
	st.local.u32 	[%rd1+56], %r280;
	st.local.u32 	[%rd1+60], %r280;
	st.local.u32 	[%rd1+64], %r280;
	st.local.u32 	[%rd1+68], %r280;
	st.local.u32 	[%rd1+72], %r280;
	st.local.u32 	[%rd1+76], %r280;
	st.local.u32 	[%rd1+80], %r280;
	st.local.u32 	[%rd1+84], %r280;
	st.local.u32 	[%rd1+88], %r280;
	st.local.u32 	[%rd1+92], %r280;
	st.local.u32 	[%rd1+96], %r280;
	st.local.u32 	[%rd1+100], %r280;
	st.local.u32 	[%rd1+104], %r280;
	st.local.u32 	[%rd1+108], %r280;
	st.local.u32 	[%rd1+112], %r280;
	st.local.u32 	[%rd1+116], %r280;
	st.local.u32 	[%rd1+120], %r280;
	st.local.u32 	[%rd1+124], %r280;
	st.local.u32 	[%rd1+128], %r280;
	st.local.u32 	[%rd1+132], %r280;
	st.local.u32 	[%rd1+136], %r280;
	st.local.u32 	[%rd1+140], %r280;
	st.local.u32 	[%rd1+144], %r280;
	st.local.u32 	[%rd1+148], %r280;
	st.local.u32 	[%rd1+152], %r280;
	st.local.u32 	[%rd1+156], %r280;
	st.local.u32 	[%rd1+160], %r280;
	st.local.u32 	[%rd1+164], %r280;
	st.local.u32 	[%rd1+168], %r280;
	st.local.u32 	[%rd1+172], %r280;
	st.local.u32 	[%rd1+176], %r280;
	st.local.u32 	[%rd1+180], %r280;
	st.local.u32 	[%rd1+184], %r280;
	st.local.u32 	[%rd1+188], %r280;
	st.local.u32 	[%rd1+192], %r280;
	st.local.u32 	[%rd1+196], %r280;
	st.local.u32 	[%rd1+200], %r280;
	st.local.u32 	[%rd1+204], %r280;
	st.local.u32 	[%rd1+208], %r280;
	st.local.u32 	[%rd1+212], %r280;
	st.local.u32 	[%rd1+216], %r280;
	st.local.u32 	[%rd1+220], %r280;
	st.local.u32 	[%rd1+224], %r280;
	st.local.u32 	[%rd1+228], %r280;
	st.local.u32 	[%rd1+232], %r280;
	st.local.u32 	[%rd1+236], %r280;
	st.local.u32 	[%rd1+240], %r280;
	st.local.u32 	[%rd1+244], %r280;
	st.local.u32 	[%rd1+248], %r280;
	st.local.u32 	[%rd1+252], %r280;
	st.local.u32 	[%rd1+256], %r280;
	st.local.u32 	[%rd1+260], %r280;
	st.local.u32 	[%rd1+264], %r280;
	st.local.u32 	[%rd1+268], %r280;
	st.local.u32 	[%rd1+272], %r280;
	st.local.u32 	[%rd1+276], %r280;
	st.local.u32 	[%rd1+280], %r280;
	st.local.u32 	[%rd1+284], %r280;
	st.local.u32 	[%rd1+288], %r280;
	st.local.u32 	[%rd1+292], %r280;
	st.local.u32 	[%rd1+296], %r280;
	st.local.u32 	[%rd1+300], %r280;
	st.local.u32 	[%rd1+304], %r280;
	st.local.u32 	[%rd1+308], %r280;
	st.local.u32 	[%rd1+312], %r280;
	st.local.u32 	[%rd1+316], %r280;
	st.local.u32 	[%rd1+320], %r280;
	st.local.u32 	[%rd1+324], %r280;
	st.local.u32 	[%rd1+328], %r280;
	st.local.u32 	[%rd1+332], %r280;
	st.local.u32 	[%rd1+336], %r280;
	st.local.u32 	[%rd1+340], %r280;
	st.local.u32 	[%rd1+344], %r280;
	st.local.u32 	[%rd1+348], %r280;
	st.local.u32 	[%rd1+352], %r280;
	st.local.u32 	[%rd1+356], %r280;
	st.local.u32 	[%rd1+360], %r280;
	st.local.u32 	[%rd1+364], %r280;
	st.local.u32 	[%rd1+368], %r280;
	st.local.u32 	[%rd1+372], %r280;
	st.local.u32 	[%rd1+376], %r280;
	st.local.u32 	[%rd1+380], %r280;
	st.local.u32 	[%rd1+384], %r280;
	st.local.u32 	[%rd1+388], %r280;
	st.local.u32 	[%rd1+392], %r280;
	st.local.u32 	[%rd1+396], %r280;
	st.local.u32 	[%rd1+400], %r280;
	st.local.u32 	[%rd1+404], %r280;
	st.local.u32 	[%rd1+408], %r280;
	st.local.u32 	[%rd1+412], %r280;
	st.local.u32 	[%rd1+416], %r280;
	st.local.u32 	[%rd1+420], %r280;
	st.local.u32 	[%rd1+424], %r280;
	st.local.u32 	[%rd1+428], %r280;
	st.local.u32 	[%rd1+432], %r280;
	st.local.u32 	[%rd1+436], %r280;
	st.local.u32 	[%rd1+440], %r280;
	st.local.u32 	[%rd1+444], %r280;
	st.local.u32 	[%rd1+448], %r280;
	st.local.u32 	[%rd1+452], %r280;
	st.local.u32 	[%rd1+456], %r280;
	st.local.u32 	[%rd1+460], %r280;
	st.local.u32 	[%rd1+464], %r280;
	st.local.u32 	[%rd1+468], %r280;
	st.local.u32 	[%rd1+472], %r280;
	st.local.u32 	[%rd1+476], %r280;
	st.local.u32 	[%rd1+480], %r280;
	st.local.u32 	[%rd1+484], %r280;
	st.local.u32 	[%rd1+488], %r280;
	st.local.u32 	[%rd1+492], %r280;
	st.local.u32 	[%rd1+496], %r280;
	st.local.u32 	[%rd1+500], %r280;
	st.local.u32 	[%rd1+504], %r280;
	st.local.u32 	[%rd1+508], %r280;
	st.local.u32 	[%rd1+512], %r280;
	st.local.u32 	[%rd1+516], %r280;
	st.local.u32 	[%rd1+520], %r280;
	st.local.u32 	[%rd1+524], %r280;
	st.local.u32 	[%rd1+528], %r280;
	st.local.u32 	[%rd1+532], %r280;
	st.local.u32 	[%rd1+536], %r280;
	st.local.u32 	[%rd1+540], %r280;
	st.local.u32 	[%rd1+544], %r280;
	st.local.u32 	[%rd1+548], %r280;
	st.local.u32 	[%rd1+552], %r280;
	st.local.u32 	[%rd1+556], %r280;
	st.local.u32 	[%rd1+560], %r280;
	st.local.u32 	[%rd1+564], %r280;
	st.local.u32 	[%rd1+568], %r280;
	st.local.u32 	[%rd1+572], %r280;
	st.local.u32 	[%rd1+576], %r280;
	st.local.u32 	[%rd1+580], %r280;
	st.local.u32 	[%rd1+584], %r280;
	st.local.u32 	[%rd1+588], %r280;
	st.local.u32 	[%rd1+592], %r280;
	st.local.u32 	[%rd1+596], %r280;
	st.local.u32 	[%rd1+600], %r280;
	st.local.u32 	[%rd1+604], %r280;
	st.local.u32 	[%rd1+608], %r280;
	st.local.u32 	[%rd1+612], %r280;
	st.local.u32 	[%rd1+616], %r280;
	st.local.u32 	[%rd1+620], %r280;
	st.local.u32 	[%rd1+624], %r280;
	st.local.u32 	[%rd1+628], %r280;
	st.local.u32 	[%rd1+632], %r280;
	st.local.u32 	[%rd1+636], %r280;
	st.local.u32 	[%rd1+640], %r280;
	st.local.u32 	[%rd1+644], %r280;
	st.local.u32 	[%rd1+648], %r280;
	st.local.u32 	[%rd1+652], %r280;
	st.local.u32 	[%rd1+656], %r280;
	st.local.u32 	[%rd1+660], %r280;
	st.local.u32 	[%rd1+664], %r280;
	st.local.u32 	[%rd1+668], %r280;
	st.local.u32 	[%rd1+672], %r280;
	st.local.u32 	[%rd1+676], %r280;
	st.local.u32 	[%rd1+680], %r280;
	st.local.u32 	[%rd1+684], %r280;
	st.local.u32 	[%rd1+688], %r280;
	st.local.u32 	[%rd1+692], %r280;
	st.local.u32 	[%rd1+696], %r280;
	st.local.u32 	[%rd1+700], %r280;
	st.local.u32 	[%rd1+704], %r280;
	st.local.u32 	[%rd1+708], %r280;
	st.local.u32 	[%rd1+712], %r280;
	st.local.u32 	[%rd1+716], %r280;
	st.local.u32 	[%rd1+720], %r280;
	st.local.u32 	[%rd1+724], %r280;
	st.local.u32 	[%rd1+728], %r280;
	st.local.u32 	[%rd1+732], %r280;
	st.local.u32 	[%rd1+736], %r280;
	st.local.u32 	[%rd1+740], %r280;
	st.local.u32 	[%rd1+744], %r280;
	st.local.u32 	[%rd1+748], %r280;
	st.local.u32 	[%rd1+752], %r280;
	st.local.u32 	[%rd1+756], %r280;
	st.local.u32 	[%rd1+760], %r280;
	st.local.u32 	[%rd1+764], %r280;
	st.local.u32 	[%rd1+768], %r280;
	st.local.u32 	[%rd1+772], %r280;
	st.local.u32 	[%rd1+776], %r280;
	st.local.u32 	[%rd1+780], %r280;
	st.local.u32 	[%rd1+784], %r280;
	st.local.u32 	[%rd1+788], %r280;
	st.local.u32 	[%rd1+792], %r280;
	st.local.u32 	[%rd1+796], %r280;
	st.local.u32 	[%rd1+800], %r280;
	st.local.u32 	[%rd1+804], %r280;
	st.local.u32 	[%rd1+808], %r280;
	st.local.u32 	[%rd1+812], %r280;
	st.local.u32 	[%rd1+816], %r280;
	st.local.u32 	[%rd1+820], %r280;
	st.local.u32 	[%rd1+824], %r280;
	st.local.u32 	[%rd1+828], %r280;
	st.local.u32 	[%rd1+832], %r280;
	st.local.u32 	[%rd1+836], %r280;
	st.local.u32 	[%rd1+840], %r280;
	st.local.u32 	[%rd1+844], %r280;
	st.local.u32 	[%rd1+848], %r280;
	st.local.u32 	[%rd1+852], %r280;
	st.local.u32 	[%rd1+856], %r280;
	st.local.u32 	[%rd1+860], %r280;
	st.local.u32 	[%rd1+864], %r280;
	st.local.u32 	[%rd1+868], %r280;
	st.local.u32 	[%rd1+872], %r280;
	st.local.u32 	[%rd1+876], %r280;
	st.local.u32 	[%rd1+880], %r280;
	st.local.u32 	[%rd1+884], %r280;
	st.local.u32 	[%rd1+888], %r280;
	st.local.u32 	[%rd1+892], %r280;
	st.local.u32 	[%rd1+896], %r280;
	st.local.u32 	[%rd1+900], %r280;
	st.local.u32 	[%rd1+904], %r280;
	st.local.u32 	[%rd1+908], %r280;
	st.local.u32 	[%rd1+912], %r280;
	st.local.u32 	[%rd1+916], %r280;
	st.local.u32 	[%rd1+920], %r280;
	st.local.u32 	[%rd1+924], %r280;
	st.local.u32 	[%rd1+928], %r280;
	st.local.u32 	[%rd1+932], %r280;
	st.local.u32 	[%rd1+936], %r280;
	st.local.u32 	[%rd1+940], %r280;
	st.local.u32 	[%rd1+944], %r280;
	st.local.u32 	[%rd1+948], %r280;
	st.local.u32 	[%rd1+952], %r280;
	st.local.u32 	[%rd1+956], %r280;
	st.local.u32 	[%rd1+960], %r280;
	st.local.u32 	[%rd1+964], %r280;
	st.local.u32 	[%rd1+968], %r280;
	st.local.u32 	[%rd1+972], %r280;
	st.local.u32 	[%rd1+976], %r280;
	st.local.u32 	[%rd1+980], %r280;
	st.local.u32 	[%rd1+984], %r280;
	st.local.u32 	[%rd1+988], %r280;
	st.local.u32 	[%rd1+992], %r280;
	st.local.u32 	[%rd1+996], %r280;
	st.local.u32 	[%rd1+1000], %r280;
	st.local.u32 	[%rd1+1004], %r280;
	st.local.u32 	[%rd1+1008], %r280;
	st.local.u32 	[%rd1+1012], %r280;
	st.local.u32 	[%rd1+1016], %r280;
	st.local.u32 	[%rd1+1020], %r280;
	st.local.u32 	[%rd1+1024], %r280;
	st.local.u32 	[%rd1+1028], %r280;
	st.local.u32 	[%rd1+1032], %r280;
	st.local.u32 	[%rd1+1036], %r280;
	st.local.u32 	[%rd1+1040], %r280;
	st.local.u32 	[%rd1+1044], %r280;
	st.local.u32 	[%rd1+1048], %r280;
	st.local.u32 	[%rd1+1052], %r280;
	st.local.u32 	[%rd1+1056], %r280;
	st.local.u32 	[%rd1+1060], %r280;
	st.local.u32 	[%rd1+1064], %r280;
	st.local.u32 	[%rd1+1068], %r280;
	st.local.u32 	[%rd1+1072], %r280;
	st.local.u32 	[%rd1+1076], %r280;
	st.local.u32 	[%rd1+1080], %r280;
	st.local.u32 	[%rd1+1084], %r280;
	st.local.u32 	[%rd1+1088], %r280;
	st.local.u32 	[%rd1+1092], %r280;
	st.local.u32 	[%rd1+1096], %r280;
	st.local.u32 	[%rd1+1100], %r280;
	st.local.u32 	[%rd1+1104], %r280;
	st.local.u32 	[%rd1+1108], %r280;
	st.local.u32 	[%rd1+1112], %r280;
	st.local.u32 	[%rd1+1116], %r280;
	st.local.u32 	[%rd1+1120], %r280;
	st.local.u32 	[%rd1+1124], %r280;
	st.local.u32 	[%rd1+1128], %r280;
	st.local.u32 	[%rd1+1132], %r280;
	st.local.u32 	[%rd1+1136], %r280;
	st.local.u32 	[%rd1+1140], %r280;
	st.local.u32 	[%rd1+1144], %r280;
	st.local.u32 	[%rd1+1148], %r280;
	st.local.u32 	[%rd1+1152], %r280;
	st.local.u32 	[%rd1+1156], %r280;
	st.local.u32 	[%rd1+1160], %r280;
	st.local.u32 	[%rd1+1164], %r280;
	st.local.u32 	[%rd1+1168], %r280;
	st.local.u32 	[%rd1+1172], %r280;
	st.local.u32 	[%rd1+1176], %r280;
	st.local.u32 	[%rd1+1180], %r280;
	st.local.u32 	[%rd1+1184], %r280;
	st.local.u32 	[%rd1+1188], %r280;
	st.local.u32 	[%rd1+1192], %r280;
	st.local.u32 	[%rd1+1196], %r280;
	st.local.u32 	[%rd1+1200], %r280;
	st.local.u32 	[%rd1+1204], %r280;
	st.local.u32 	[%rd1+1208], %r280;
	st.local.u32 	[%rd1+1212], %r280;
	st.local.u32 	[%rd1+1216], %r280;
	st.local.u32 	[%rd1+1220], %r280;
	st.local.u32 	[%rd1+1224], %r280;
	st.local.u32 	[%rd1+1228], %r280;
	st.local.u32 	[%rd1+1232], %r280;
	st.local.u32 	[%rd1+1236], %r280;
	st.local.u32 	[%rd1+1240], %r280;
	st.local.u32 	[%rd1+1244], %r280;
	st.local.u32 	[%rd1+1248], %r280;
	st.local.u32 	[%rd1+1252], %r280;
	st.local.u32 	[%rd1+1256], %r280;
	st.local.u32 	[%rd1+1260], %r280;
	st.local.u32 	[%rd1+1264], %r280;
	st.local.u32 	[%rd1+1268], %r280;
	st.local.u32 	[%rd1+1272], %r280;
	st.local.u32 	[%rd1+1276], %r280;
	st.local.u32 	[%rd1+1280], %r280;
	st.local.u32 	[%rd1+1284], %r280;
	st.local.u32 	[%rd1+1288], %r280;
	st.local.u32 	[%rd1+1292], %r280;
	st.local.u32 	[%rd1+1296], %r280;
	st.local.u32 	[%rd1+1300], %r280;
	st.local.u32 	[%rd1+1304], %r280;
	st.local.u32 	[%rd1+1308], %r280;
	st.local.u32 	[%rd1+1312], %r280;
	st.local.u32 	[%rd1+1316], %r280;
	st.local.u32 	[%rd1+1320], %r280;
	st.local.u32 	[%rd1+1324], %r280;
	st.local.u32 	[%rd1+1328], %r280;
	st.local.u32 	[%rd1+1332], %r280;
	st.local.u32 	[%rd1+1336], %r280;
	st.local.u32 	[%rd1+1340], %r280;
	st.local.u32 	[%rd1+1344], %r280;
	st.local.u32 	[%rd1+1348], %r280;
	st.local.u32 	[%rd1+1352], %r280;
	st.local.u32 	[%rd1+1356], %r280;
	st.local.u32 	[%rd1+1360], %r280;
	st.local.u32 	[%rd1+1364], %r280;
	st.local.u32 	[%rd1+1368], %r280;
	st.local.u32 	[%rd1+1372], %r280;
	st.local.u32 	[%rd1+1376], %r280;
	st.local.u32 	[%rd1+1380], %r280;
	st.local.u32 	[%rd1+1384], %r280;
	st.local.u32 	[%rd1+1388], %r280;
	st.local.u32 	[%rd1+1392], %r280;
	st.local.u32 	[%rd1+1396], %r280;
	st.local.u32 	[%rd1+1400], %r280;
	st.local.u32 	[%rd1+1404], %r280;
	st.local.u32 	[%rd1+1408], %r280;
	st.local.u32 	[%rd1+1412], %r280;
	st.local.u32 	[%rd1+1416], %r280;
	st.local.u32 	[%rd1+1420], %r280;
	st.local.u32 	[%rd1+1424], %r280;
	st.local.u32 	[%rd1+1428], %r280;
	st.local.u32 	[%rd1+1432], %r280;
	st.local.u32 	[%rd1+1436], %r280;
	st.local.u32 	[%rd1+1440], %r280;
	st.local.u32 	[%rd1+1444], %r280;
	st.local.u32 	[%rd1+1448], %r280;
	st.local.u32 	[%rd1+1452], %r280;
	st.local.u32 	[%rd1+1456], %r280;
	mad.lo.s32 	%r27, %r278, 1664525, 1013904223;
	mul.hi.u32 	%r28, %r27, 1729753953;
	sub.s32 	%r29, %r27, %r28;
	shr.u32 	%r30, %r29, 1;
	add.s32 	%r31, %r30, %r28;
	shr.u32 	%r32, %r31, 8;
	mul.lo.s32 	%r33, %r32, 365;
	sub.s32 	%r34, %r27, %r33;
	mul.wide.u32 	%rd7, %r34, 4;
	add.s64 	%rd8, %rd1, %rd7;
	ld.local.u32 	%r35, [%rd8];
	add.s32 	%r36, %r35, 1;
	st.local.u32 	[%rd8], %r36;
	mad.lo.s32 	%r37, %r278, 389569705, 1196435762;
	mul.hi.u32 	%r38, %r37, 1729753953;
	sub.s32 	%r39, %r37, %r38;
	shr.u32 	%r40, %r39, 1;
	add.s32 	%r41, %r40, %r38;
	shr.u32 	%r42, %r41, 8;
	mul.lo.s32 	%r43, %r42, 365;
	sub.s32 	%r44, %r37, %r43;
	mul.wide.u32 	%rd9, %r44, 4;
	add.s64 	%rd10, %rd1, %rd9;
	ld.local.u32 	%r45, [%rd10];
	add.s32 	%r46, %r45, 1;
	st.local.u32 	[%rd10], %r46;
	mad.lo.s32 	%r47, %r278, -1354167659, -775096599;
	mul.hi.u32 	%r48, %r47, 1729753953;
	sub.s32 	%r49, %r47, %r48;
	shr.u32 	%r50, %r49, 1;
	add.s32 	%r51, %r50, %r48;
	shr.u32 	%r52, %r51, 8;
	mul.lo.s32 	%r53, %r52, 365;
	sub.s32 	%r54, %r47, %r53;
	mul.wide.u32 	%rd11, %r54, 4;
	add.s64 	%rd12, %rd1, %rd11;
	ld.local.u32 	%r55, [%rd12];
	add.s32 	%r56, %r55, 1;
	st.local.u32 	[%rd12], %r56;
	mad.lo.s32 	%r57, %r278, 158984081, -1426500812;
	mul.hi.u32 	%r58, %r57, 1729753953;
	sub.s32 	%r59, %r57, %r58;
	shr.u32 	%r60, %r59, 1;
	add.s32 	%r61, %r60, %r58;
	shr.u32 	%r62, %r61, 8;
	mul.lo.s32 	%r63, %r62, 365;
	sub.s32 	%r64, %r57, %r63;
	mul.wide.u32 	%rd13, %r64, 4;
	add.s64 	%rd14, %rd1, %rd13;
	ld.local.u32 	%r65, [%rd14];
	add.s32 	%r66, %r65, 1;
	st.local.u32 	[%rd14], %r66;
	mad.lo.s32 	%r67, %r278, -1432516515, 1649599747;
	mul.hi.u32 	%r68, %r67, 1729753953;
	sub.s32 	%r69, %r67, %r68;
	shr.u32 	%r70, %r69, 1;
	add.s32 	%r71, %r70, %r68;
	shr.u32 	%r72, %r71, 8;
	mul.lo.s32 	%r73, %r72, 365;
	sub.s32 	%r74, %r67, %r73;
	mul.wide.u32 	%rd15, %r74, 4;
	add.s64 	%rd16, %rd1, %rd15;
	ld.local.u32 	%r75, [%rd16];
	add.s32 	%r76, %r75, 1;
	st.local.u32 	[%rd16], %r76;
	mad.lo.s32 	%r77, %r278, -1083573575, -1624324474;
	mul.hi.u32 	%r78, %r77, 1729753953;
	sub.s32 	%r79, %r77, %r78;
	shr.u32 	%r80, %r79, 1;
	add.s32 	%r81, %r80, %r78;
	shr.u32 	%r82, %r81, 8;
	mul.lo.s32 	%r83, %r82, 365;
	sub.s32 	%r84, %r77, %r83;
	mul.wide.u32 	%rd17, %r84, 4;
	add.s64 	%rd18, %rd1, %rd17;
	ld.local.u32 	%r85, [%rd18];
	add.s32 	%r86, %r85, 1;
	st.local.u32 	[%rd18], %r86;
	mad.lo.s32 	%r87, %r278, 1851289957, 1476291629;
	mul.hi.u32 	%r88, %r87, 1729753953;
	sub.s32 	%r89, %r87, %r88;
	shr.u32 	%r90, %r89, 1;
	add.s32 	%r91, %r90, %r88;
	shr.u32 	%r92, %r91, 8;
	mul.lo.s32 	%r93, %r92, 365;
	sub.s32 	%r94, %r87, %r93;
	mul.wide.u32 	%rd19, %r94, 4;
	add.s64 	%rd20, %rd1, %rd19;
	ld.local.u32 	%r95, [%rd20];
	add.s32 	%r96, %r95, 1;
	st.local.u32 	[%rd20], %r96;
	mad.lo.s32 	%r97, %r278, -360120287, -1546035288;
	mul.hi.u32 	%r98, %r97, 1729753953;
	sub.s32 	%r99, %r97, %r98;
	shr.u32 	%r100, %r99, 1;
	add.s32 	%r101, %r100, %r98;
	shr.u32 	%r102, %r101, 8;
	mul.lo.s32 	%r103, %r102, 365;
	sub.s32 	%r104, %r97, %r103;
	mul.wide.u32 	%rd21, %r104, 4;
	add.s64 	%rd22, %rd1, %rd21;
	ld.local.u32 	%r105, [%rd22];
	add.s32 	%r106, %r105, 1;
	st.local.u32 	[%rd22], %r106;
	mad.lo.s32 	%r107, %r278, -2110052435, -2114076953;
	mul.hi.u32 	%r108, %r107, 1729753953;
	sub.s32 	%r109, %r107, %r108;
	shr.u32 	%r110, %r109, 1;
	add.s32 	%r111, %r110, %r108;
	shr.u32 	%r112, %r111, 8;
	mul.lo.s32 	%r113, %r112, 365;
	sub.s32 	%r114, %r107, %r113;
	mul.wide.u32 	%rd23, %r114, 4;
	add.s64 	%rd24, %rd1, %rd23;
	ld.local.u32 	%r115, [%rd24];
	add.s32 	%r116, %r115, 1;
	st.local.u32 	[%rd24], %r116;
	mad.lo.s32 	%r117, %r278, 246739401, -1796165862;
	mul.hi.u32 	%r118, %r117, 1729753953;
	sub.s32 	%r119, %r117, %r118;
	shr.u32 	%r120, %r119, 1;
	add.s32 	%r121, %r120, %r118;
	shr.u32 	%r122, %r121, 8;
	mul.lo.s32 	%r123, %r122, 365;
	sub.s32 	%r124, %r117, %r123;
	mul.wide.u32 	%rd25, %r124, 4;
	add.s64 	%rd26, %rd1, %rd25;
	ld.local.u32 	%r125, [%rd26];
	add.s32 	%r126, %r125, 1;
	st.local.u32 	[%rd26], %r126;
	mad.lo.s32 	%r127, %r278, 1948736821, -873057359;
	mul.hi.u32 	%r128, %r127, 1729753953;
	sub.s32 	%r129, %r127, %r128;
	shr.u32 	%r130, %r129, 1;
	add.s32 	%r131, %r130, %r128;
	shr.u32 	%r132, %r131, 8;
	mul.lo.s32 	%r133, %r132, 365;
	sub.s32 	%r134, %r127, %r133;
	mul.wide.u32 	%rd27, %r134, 4;
	add.s64 	%rd28, %rd1, %rd27;
	ld.local.u32 	%r135, [%rd28];
	add.s32 	%r136, %r135, 1;
	st.local.u32 	[%rd28], %r136;
	mad.lo.s32 	%r137, %r278, -1353721423, -1127147172;
	mul.hi.u32 	%r138, %r137, 1729753953;
	sub.s32 	%r139, %r137, %r138;
	shr.u32 	%r140, %r139, 1;
	add.s32 	%r141, %r140, %r138;
	shr.u32 	%r142, %r141, 8;
	mul.lo.s32 	%r143, %r142, 365;
	sub.s32 	%r144, %r137, %r143;
	mul.wide.u32 	%rd29, %r144, 4;
	add.s64 	%rd30, %rd1, %rd29;
	ld.local.u32 	%r145, [%rd30];
	add.s32 	%r146, %r145, 1;
	st.local.u32 	[%rd30], %r146;
	mad.lo.s32 	%r147, %r278, -99380227, -1658591989;
	mul.hi.u32 	%r148, %r147, 1729753953;
	sub.s32 	%r149, %r147, %r148;
	shr.u32 	%r150, %r149, 1;
	add.s32 	%r151, %r150, %r148;
	shr.u32 	%r152, %r151, 8;
	mul.lo.s32 	%r153, %r152, 365;
	sub.s32 	%r154, %r147, %r153;
	mul.wide.u32 	%rd31, %r154, 4;
	add.s64 	%rd32, %rd1, %rd31;
	ld.local.u32 	%r155, [%rd32];
	add.s32 	%r156, %r155, 1;
	st.local.u32 	[%rd32], %r156;
	mad.lo.s32 	%r157, %r278, -206941735, -493422866;
	mul.hi.u32 	%r158, %r157, 1729753953;
	sub.s32 	%r159, %r157, %r158;
	shr.u32 	%r160, %r159, 1;
	add.s32 	%r161, %r160, %r158;
	shr.u32 	%r162, %r161, 8;
	mul.lo.s32 	%r163, %r162, 365;
	sub.s32 	%r164, %r157, %r163;
	mul.wide.u32 	%rd33, %r164, 4;
	add.s64 	%rd34, %rd1, %rd33;
	ld.local.u32 	%r165, [%rd34];
	add.s32 	%r166, %r165, 1;
	st.local.u32 	[%rd34], %r166;
	mad.lo.s32 	%r167, %r278, 980655621, 28987765;
	mul.hi.u32 	%r168, %r167, 1729753953;
	sub.s32 	%r169, %r167, %r168;
	shr.u32 	%r170, %r169, 1;
	add.s32 	%r171, %r170, %r168;
	shr.u32 	%r172, %r171, 8;
	mul.lo.s32 	%r173, %r172, 365;
	sub.s32 	%r174, %r167, %r173;
	mul.wide.u32 	%rd35, %r174, 4;
	add.s64 	%rd36, %rd1, %rd35;
	ld.local.u32 	%r175, [%rd36];
	add.s32 	%r176, %r175, 1;
	st.local.u32 	[%rd36], %r176;
	mad.lo.s32 	%r177, %r278, 2001863745, -2084129712;
	mul.hi.u32 	%r178, %r177, 1729753953;
	sub.s32 	%r179, %r177, %r178;
	shr.u32 	%r180, %r179, 1;
	add.s32 	%r181, %r180, %r178;
	shr.u32 	%r182, %r181, 8;
	mul.lo.s32 	%r183, %r182, 365;
	sub.s32 	%r184, %r177, %r183;
	mul.wide.u32 	%rd37, %r184, 4;
	add.s64 	%rd38, %rd1, %rd37;
	ld.local.u32 	%r185, [%rd38];
	add.s32 	%r186, %r185, 1;
	st.local.u32 	[%rd38], %r186;
	mad.lo.s32 	%r187, %r278, 657792333, -1255277713;
	mul.hi.u32 	%r188, %r187, 1729753953;
	sub.s32 	%r189, %r187, %r188;
	shr.u32 	%r190, %r189, 1;
	add.s32 	%r191, %r190, %r188;
	shr.u32 	%r192, %r191, 8;
	mul.lo.s32 	%r193, %r192, 365;
	sub.s32 	%r194, %r187, %r193;
	mul.wide.u32 	%rd39, %r194, 4;
	add.s64 	%rd40, %rd1, %rd39;
	ld.local.u32 	%r195, [%rd40];
	add.s32 	%r196, %r195, 1;
	st.local.u32 	[%rd40], %r196;
	mad.lo.s32 	%r197, %r278, 65284841, 1338634754;
	mul.hi.u32 	%r198, %r197, 1729753953;
	sub.s32 	%r199, %r197, %r198;
	shr.u32 	%r200, %r199, 1;
	add.s32 	%r201, %r200, %r198;
	shr.u32 	%r202, %r201, 8;
	mul.lo.s32 	%r203, %r202, 365;
	sub.s32 	%r204, %r197, %r203;
	mul.wide.u32 	%rd41, %r204, 4;
	add.s64 	%rd42, %rd1, %rd41;
	ld.local.u32 	%r205, [%rd42];
	add.s32 	%r206, %r205, 1;
	st.local.u32 	[%rd42], %r206;
	mad.lo.s32 	%r207, %r278, 1282409429, 1649346937;
	mul.hi.u32 	%r208, %r207, 1729753953;
	sub.s32 	%r209, %r207, %r208;
	shr.u32 	%r210, %r209, 1;
	add.s32 	%r211, %r210, %r208;
	shr.u32 	%r212, %r211, 8;
	mul.lo.s32 	%r213, %r212, 365;
	sub.s32 	%r214, %r207, %r213;
	mul.wide.u32 	%rd43, %r214, 4;
	add.s64 	%rd44, %rd1, %rd43;
	ld.local.u32 	%r215, [%rd44];
	add.s32 	%r216, %r215, 1;
	st.local.u32 	[%rd44], %r216;
	mad.lo.s32 	%r217, %r278, -486273071, -1526094716;
	mul.hi.u32 	%r218, %r217, 1729753953;
	sub.s32 	%r219, %r217, %r218;
	shr.u32 	%r220, %r219, 1;
	add.s32 	%r221, %r220, %r218;
	shr.u32 	%r222, %r221, 8;
	mul.lo.s32 	%r223, %r222, 365;
	sub.s32 	%r224, %r217, %r223;
	mul.wide.u32 	%rd45, %r224, 4;
	add.s64 	%rd46, %rd1, %rd45;
	ld.local.u32 	%r225, [%rd46];
	add.s32 	%r226, %r225, 1;
	st.local.u32 	[%rd46], %r226;
	mad.lo.s32 	%r227, %r278, -1326771299, -2040732141;
	mul.hi.u32 	%r228, %r227, 1729753953;
	sub.s32 	%r229, %r227, %r228;
	shr.u32 	%r230, %r229, 1;
	add.s32 	%r231, %r230, %r228;
	shr.u32 	%r232, %r231, 8;
	mul.lo.s32 	%r233, %r232, 365;
	sub.s32 	%r234, %r227, %r233;
	mul.wide.u32 	%rd47, %r234, 4;
	add.s64 	%rd48, %rd1, %rd47;
	ld.local.u32 	%r235, [%rd48];
	add.s32 	%r236, %r235, 1;
	st.local.u32 	[%rd48], %r236;
	mad.lo.s32 	%r237, %r278, -1877635847, -1968360362;
	mul.hi.u32 	%r238, %r237, 1729753953;
	sub.s32 	%r239, %r237, %r238;
	shr.u32 	%r240, %r239, 1;
	add.s32 	%r241, %r240, %r238;
	shr.u32 	%r242, %r241, 8;
	mul.lo.s32 	%r243, %r242, 365;
	sub.s32 	%r244, %r237, %r243;
	mul.wide.u32 	%rd49, %r244, 4;
	add.s64 	%rd50, %rd1, %rd49;
	ld.local.u32 	%r245, [%rd50];
	add.s32 	%r246, %r245, 1;
	st.local.u32 	[%rd50], %r246;
	mad.lo.s32 	%r247, %r278, -1416339803, 1719328701;
	mul.hi.u32 	%r248, %r247, 1729753953;
	sub.s32 	%r249, %r247, %r248;
	shr.u32 	%r250, %r249, 1;
	add.s32 	%r251, %r250, %r248;
	shr.u32 	%r252, %r251, 8;
	mul.lo.s32 	%r253, %r252, 365;
	sub.s32 	%r254, %r247, %r253;
	mul.wide.u32 	%rd51, %r254, 4;
	add.s64 	%rd52, %rd1, %rd51;
	ld.local.u32 	%r255, [%rd52];
	add.s32 	%r256, %r255, 1;
	st.local.u32 	[%rd52], %r256;
	mad.lo.s32 	%r278, %r278, 307989601, 1061592568;
	mul.hi.u32 	%r257, %r278, 1729753953;
	sub.s32 	%r258, %r278, %r257;
	shr.u32 	%r259, %r258, 1;
	add.s32 	%r260, %r259, %r257;
	shr.u32 	%r261, %r260, 8;
	mul.lo.s32 	%r262, %r261, 365;
	sub.s32 	%r263, %r278, %r262;
	mul.wide.u32 	%rd53, %r263, 4;
	add.s64 	%rd54, %rd1, %rd53;
	ld.local.u32 	%r264, [%rd54];
	add.s32 	%r265, %r264, 1;
	st.local.u32 	[%rd54], %r265;
	mov.u64 	%rd58, %rd2;
	mov.u32 	%r281, %r280;
$L__BB0_3:
	ld.local.u32 	%r266, [%rd58+-8];
	setp.eq.s32 	%p2, %r266, 2;
	selp.u32 	%r267, 1, 0, %p2;
	add.s32 	%r10, %r281, %r267;
	setp.eq.s32 	%p3, %r280, 364;
	@%p3 bra 	$L__BB0_5;
	ld.local.u32 	%r268, [%rd58+-4];
	setp.eq.s32 	%p4, %r268, 2;
	selp.u32 	%r269, 1, 0, %p4;
	add.s32 	%r270, %r10, %r269;
	ld.local.u32 	%r271, [%rd58];
	setp.eq.s32 	%p5, %r271, 2;
	selp.u32 	%r272, 1, 0, %p5;
	add.s32 	%r273, %r270, %r272;
	ld.local.u32 	%r274, [%rd58+4];
	setp.eq.s32 	%p6, %r274, 2;
	selp.u32 	%r275, 1, 0, %p6;
	add.s32 	%r281, %r273, %r275;
	add.s32 	%r280, %r280, 4;
	add.s64 	%rd58, %rd58, 16;
	bra.uni 	$L__BB0_3;
$L__BB0_5:
	setp.eq.s32 	%p7, %r10, 1;
	selp.u32 	%r276, 1, 0, %p7;
	add.s32 	%r282, %r282, %r276;
	add.s32 	%r277, %r277, 1;
	setp.ne.s32 	%p8, %r277, %r3;
	@%p8 bra 	$L__BB0_2;
$L__BB0_6:
	cvta.to.global.u64 	%rd55, %rd5;
	mul.wide.s32 	%rd56, %r1, 4;
	add.s64 	%rd57, %rd55, %rd56;
	st.global.u32 	[%rd57], %r282;
	ret;

}


// ===== COMPILED SASS (sm_100) =====

	.target	sm_100

	.elftype	@"ET_EXEC"


//--------------------- .note.nv.tkinfo           --------------------------
	.section	.note.nv.tkinfo,"",@"SHT_NOTE"
	.sectionflags	@"SHF_NOTE_NV_TKINFO"
	.tkinfo
        /*0018*/ 	.word	0x00000002
        /*0030*/ 	.string	""
        /*0030*/ 	.string	"ptxas"
        /*0030*/ 	.string	"Cuda compilation tools, release 13.0, V13.0.88"
        /*0030*/ 	.string	"Build cuda_13.0.r13.0/compiler.36424714_0"
        /*0030*/ 	.string	"-arch sm_100 -m 64 "



//--------------------- .note.nv.cuinfo           --------------------------
	.section	.note.nv.cuinfo,"",@"SHT_NOTE"
	.sectionflags	@"SHF_NOTE_NV_CUINFO"
        /*0018*/ 	.short	0x0002
        /*001a*/ 	.short	0x0064
        /*001c*/ 	.short	0x0082
	.zero		2


//--------------------- .nv.info                  --------------------------
	.section	.nv.info,"",@"SHT_CUDA_INFO"
	.align	4


	//----- nvinfo : EIATTR_REGCOUNT
	.align		4
        /*0000*/ 	.byte	0x04, 0x2f
        /*0002*/ 	.short	(.L_1 - .L_0)
	.align		4
.L_0:
        /*0004*/ 	.word	index@(_Z8simulateiPij)
        /*0008*/ 	.word	0x0000001c


	//----- nvinfo : EIATTR_FRAME_SIZE
	.align		4
.L_1:
        /*000c*/ 	.byte	0x04, 0x11
        /*000e*/ 	.short	(.L_3 - .L_2)
	.align		4
.L_2:
        /*0010*/ 	.word	index@(_Z8simulateiPij)
        /*0014*/ 	.word	0x000005b8


	//----- nvinfo : EIATTR_MIN_STACK_SIZE
	.align		4
.L_3:
        /*0018*/ 	.byte	0x04, 0x12
        /*001a*/ 	.short	(.L_5 - .L_4)
	.align		4
.L_4:
        /*001c*/ 	.word	index@(_Z8simulateiPij)
        /*0020*/ 	.word	0x000005b8
.L_5:


//--------------------- .nv.compat                --------------------------
	.section	.nv.compat,"",@"SHT_CUDA_COMPAT_INFO"
	.align	4
        /*0000*/ 	.byte	0x02, 0x09, 0x00, 0x00, 0x02, 0x02, 0x01, 0x00, 0x02, 0x05, 0x05, 0x00, 0x03, 0x07, 0x01, 0x01
        /*0010*/ 	.byte	0x02, 0x03, 0x00, 0x00, 0x02, 0x06, 0x01, 0x00, 0x04, 0x0b, 0x08, 0x00, 0x09, 0x00, 0x00, 0x00
        /*0020*/ 	.byte	0x00, 0x00, 0x00, 0x00


//--------------------- .nv.info._Z8simulateiPij  --------------------------
	.section	.nv.info._Z8simulateiPij,"",@"SHT_CUDA_INFO"
	.sectionflags	@""
	.align	4


	//----- nvinfo : EIATTR_CUDA_API_VERSION
	.align		4
        /*0000*/ 	.byte	0x04, 0x37
        /*0002*/ 	.short	(.L_7 - .L_6)
.L_6:
        /*0004*/ 	.word	0x00000082


	//----- nvinfo : EIATTR_KPARAM_INFO
	.align		4
.L_7:
        /*0008*/ 	.byte	0x04, 0x17
        /*000a*/ 	.short	(.L_9 - .L_8)
.L_8:
        /*000c*/ 	.word	0x00000000
        /*0010*/ 	.short	0x0002
        /*0012*/ 	.short	0x0010
        /*0014*/ 	.byte	0x00, 0xf0, 0x11, 0x00


	//----- nvinfo : EIATTR_KPARAM_INFO
	.align		4
.L_9:
        /*0018*/ 	.byte	0x04, 0x17
        /*001a*/ 	.short	(.L_11 - .L_10)
.L_10:
        /*001c*/ 	.word	0x00000000
        /*0020*/ 	.short	0x0001
        /*0022*/ 	.short	0x0008
        /*0024*/ 	.byte	0x00, 0xf5, 0x21, 0x00


	//----- nvinfo : EIATTR_KPARAM_INFO
	.align		4
.L_11:
        /*0028*/ 	.byte	0x04, 0x17
        /*002a*/ 	.short	(.L_13 - .L_12)
.L_12:
        /*002c*/ 	.word	0x00000000
        /*0030*/ 	.short	0x0000
        /*0032*/ 	.short	0x0000
        /*0034*/ 	.byte	0x00, 0xf0, 0x11, 0x00


	//----- nvinfo : EIATTR_SPARSE_MMA_MASK
	.align		4
.L_13:
        /*0038*/ 	.byte	0x03, 0x50
        /*003a*/ 	.short	0x0000


	//----- nvinfo : EIATTR_MAXREG_COUNT
	.align		4
        /*003c*/ 	.byte	0x03, 0x1b
        /*003e*/ 	.short	0x00ff


	//----- nvinfo : EIATTR_MERCURY_ISA_VERSION
	.align		4
        /*0040*/ 	.byte	0x03, 0x5f
        /*0042*/ 	.short	0x0101


	//----- nvinfo : EIATTR_VRC_CTA_INIT_COUNT
	.align		4
        /*0044*/ 	.byte	0x02, 0x4a
	.zero		1
	.zero		1


	//----- nvinfo : EIATTR_EXIT_INSTR_OFFSETS
	.align		4
        /*0048*/ 	.byte	0x04, 0x1c
        /*004a*/ 	.short	(.L_15 - .L_14)


	//   ....[0]....
.L_14:
        /*004c*/ 	.word	0x00002c70


	//----- nvinfo : EIATTR_CBANK_PARAM_SIZE
	.align		4
.L_15:
        /*0050*/ 	.byte	0x03, 0x19
        /*0052*/ 	.short	0x0014


	//----- nvinfo : EIATTR_PARAM_CBANK
	.align		4
        /*0054*/ 	.byte	0x04, 0x0a
        /*0056*/ 	.short	(.L_17 - .L_16)
	.align		4
.L_16:
        /*0058*/ 	.word	index@(.nv.constant0._Z8simulateiPij)
        /*005c*/ 	.short	0x0380
        /*005e*/ 	.short	0x0014


	//----- nvinfo : EIATTR_SW_WAR
	.align		4
.L_17:
        /*0060*/ 	.byte	0x04, 0x36
        /*0062*/ 	.short	(.L_19 - .L_18)
.L_18:
        /*0064*/ 	.word	0x00000008
.L_19:


//--------------------- .nv.callgraph             --------------------------
	.section	.nv.callgraph,"",@"SHT_CUDA_CALLGRAPH"
	.align	4
	.sectionentsize	8
	.align		4
        /*0000*/ 	.word	0x00000000
	.align		4
        /*0004*/ 	.word	0xffffffff
	.align		4
        /*0008*/ 	.word	0x00000000
	.align		4
        /*000c*/ 	.word	0xfffffffe
	.align		4
        /*0010*/ 	.word	0x00000000
	.align		4
        /*0014*/ 	.word	0xfffffffd
	.align		4
        /*0018*/ 	.word	0x00000000
	.align		4
        /*001c*/ 	.word	0xfffffffc


//--------------------- .text._Z8simulateiPij     --------------------------
	.section	.text._Z8simulateiPij,"ax",@progbits
	.align	128
        .global         _Z8simulateiPij
        .type           _Z8simulateiPij,@function
        .size           _Z8simulateiPij,(.L_x_4 - _Z8simulateiPij)
        .other          _Z8simulateiPij,@"STO_CUDA_ENTRY STV_DEFAULT"
_Z8simulateiPij:
.text._Z8simulateiPij:
[----:B------:R-:W0:Y:S01]  /*0000*/  LDC R1, c[0x0][0x37c] ;  /* 0x0000df00ff017b82 */ /* 0x000e220000000800 */
[----:B------:R-:W1:Y:S01]  /*0010*/  S2R R3, SR_TID.X ;  /* 0x0000000000037919 */ /* 0x000e620000002100 */
[----:B------:R-:W2:Y:S06]  /*0020*/  LDCU UR4, c[0x0][0x380] ;  /* 0x00007000ff0477ac */ /* 0x000eac0008000800 */
[----:B------:R-:W1:Y:S01]  /*0030*/  S2UR UR5, SR_CTAID.X ;  /* 0x00000000000579c3 */ /* 0x000e620000002500 */
[----:B0-----:R-:W-:Y:S02]  /*0040*/  VIADD R1, R1, 0xfffffa48 ;  /* 0xfffffa4801017836 */ /* 0x001fe40000000000 */
[----:B------:R-:W-:Y:S01]  /*0050*/  IMAD.MOV.U32 R22, RZ, RZ, RZ ;  /* 0x000000ffff167224 */ /* 0x000fe200078e00ff */
[----:B------:R-:W0:Y:S04]  /*0060*/  LDCU.64 UR8, c[0x0][0x358] ;  /* 0x00006b00ff0877ac */ /* 0x000e280008000a00 */
[----:B------:R-:W1:Y:S01]  /*0070*/  LDC R0, c[0x0][0x360] ;  /* 0x0000d800ff007b82 */ /* 0x000e620000000800 */
[----:B--2---:R-:W-:Y:S01]  /*0080*/  UISETP.GE.AND UP0, UPT, UR4, 0x300, UPT ;  /* 0x000003000400788c */ /* 0x004fe2000bf06270 */
[----:B-1----:R-:W-:-:S08]  /*0090*/  IMAD R0, R0, UR5, R3 ;  /* 0x0000000500007c24 */ /* 0x002fd0000f8e0203 */
[----:B0-----:R-:W-:Y:S05]  /*00a0*/  BRA.U !UP0, `(.L_x_0) ;  /* 0x0000002908e47547 */ /* 0x001fea000b800000 */
[----:B------:R-:W0:Y:S01]  /*00b0*/  LDCU UR6, c[0x0][0x390] ;  /* 0x00007200ff0677ac */ /* 0x000e220008000800 */
[----:B------:R-:W-:Y:S01]  /*00c0*/  HFMA2 R22, -RZ, RZ, 0, 0 ;  /* 0x00000000ff167431 */ /* 0x000fe200000001ff */
[----:B------:R-:W-:-:S04]  /*00d0*/  UIMAD.WIDE UR4, UR4, 0x2aaaaaab, URZ ;  /* 0x2aaaaaab040478a5 */ /* 0x000fc8000f8e02ff */
[----:B------:R-:W-:-:S04]  /*00e0*/  USHF.R.U32.HI UR4, URZ, 0x1f, UR5 ;  /* 0x0000001fff047899 */ /* 0x000fc80008011605 */
[----:B------:R-:W-:-:S03]  /*00f0*/  ULEA.HI.SX32 UR5, UR5, UR4, 0x19 ;  /* 0x0000000405057291 */ /* 0x000fc6000f8fcaff */
[----:B------:R-:W-:Y:S01]  /*0100*/  UMOV UR4, URZ ;  /* 0x000000ff00047c82 */ /* 0x000fe20008000000 */
[----:B0-----:R-:W-:-:S08]  /*0110*/  LOP3.LUT R23, R0, UR6, RZ, 0x3c, !PT ;  /* 0x0000000600177c12 */ /* 0x001fd0000f8e3cff */
.L_x_2:
[----:B------:R-:W-:Y:S01]  /*0120*/  IMAD.MOV.U32 R2, RZ, RZ, 0x19660d ;  /* 0x0019660dff027424 */ /* 0x000fe200078e00ff */
[----:B------:R-:W-:Y:S03]  /*0130*/  STL.64 [R1], RZ ;  /* 0x000000ff01007387 */ /* 0x000fe60000100a00 */
[----:B------:R-:W-:Y:S01]  /*0140*/  IMAD R2, R23, R2, 0x3c6ef35f ;  /* 0x3c6ef35f17027424 */ /* 0x000fe200078e0202 */
[----:B------:R-:W-:Y:S03]  /*0150*/  STL.64 [R1+0x8], RZ ;  /* 0x000008ff01007387 */ /* 0x000fe60000100a00 */
[C---:B------:R-:W-:Y:S01]  /*0160*/  IMAD.HI.U32 R3, R2.reuse, 0x6719f361, RZ ;  /* 0x6719f36102037827 */ /* 0x040fe200078e00ff */
[----:B------:R-:W-:Y:S03]  /*0170*/  STL.64 [R1+0x10], RZ ;  /* 0x000010ff01007387 */ /* 0x000fe60000100a00 */
[----:B------:R-:W-:Y:S01]  /*0180*/  IMAD.IADD R4, R2, 0x1, -R3 ;  /* 0x0000000102047824 */ /* 0x000fe200078e0a03 */
[----:B------:R-:W-:Y:S04]  /*0190*/  STL.64 [R1+0x18], RZ ;  /* 0x000018ff01007387 */ /* 0x000fe80000100a00 */
[----:B------:R-:W-:Y:S01]  /*01a0*/  LEA.HI R4, R4, R3, RZ, 0x1f ;  /* 0x0000000304047211 */ /* 0x000fe200078ff8ff */
[----:B------:R-:W-:Y:S03]  /*01b0*/  STL.64 [R1+0x20], RZ ;  /* 0x000020ff01007387 */ /* 0x000fe60000100a00 */
[----:B------:R-:W-:Y:S01]  /*01c0*/  SHF.R.U32.HI R3, RZ, 0x8, R4 ;  /* 0x00000008ff037819 */ /* 0x000fe20000011604 */
[----:B------:R-:W-:Y:S04]  /*01d0*/  STL.64 [R1+0x28], RZ ;  /* 0x000028ff01007387 */ /* 0x000fe80000100a00 */
[----:B------:R-:W-:Y:S01]  /*01e0*/  IMAD R2, R3, -0x16d, R2 ;  /* 0xfffffe9303027824 */ /* 0x000fe200078e0202 */
[----:B------:R-:W-:Y:S04]  /*01f0*/  STL.64 [R1+0x30], RZ ;  /* 0x000030ff01007387 */ /* 0x000fe80000100a00 */
[----:B------:R-:W-:Y:S01]  /*0200*/  LEA R2, R2, R1, 0x2 ;  /* 0x0000000102027211 */ /* 0x000fe200078e10ff */
[----:B------:R-:W-:Y:S04]  /*0210*/  STL.64 [R1+0x38], RZ ;  /* 0x000038ff01007387 */ /* 0x000fe80000100a00 */
        /* <DEDUP_REMOVED lines=174> */
[----:B------:R-:W-:Y:S04]  /*0d00*/  STL [R1+0x5b0], RZ ;  /* 0x0005b0ff01007387 */ /* 0x000fe80000100800 */
[----:B------:R-:W2:Y:S01]  /*0d10*/  LDL R3, [R2] ;  /* 0x0000000002037983 */ /* 0x000ea20000100800 */
[----:B------:R-:W-:-:S04]  /*0d20*/  IMAD.MOV.U32 R4, RZ, RZ, 0x17385ca9 ;  /* 0x17385ca9ff047424 */ /* 0x000fc800078e00ff */
[----:B------:R-:W-:-:S04]  /*0d30*/  IMAD R4, R23, R4, 0x47502932 ;  /* 0x4750293217047424 */ /* 0x000fc800078e0204 */
[----:B------:R-:W-:-:S04]  /*0d40*/  IMAD.HI.U32 R5, R4, 0x6719f361, RZ ;  /* 0x6719f36104057827 */ /* 0x000fc800078e00ff */
[----:B------:R-:W-:-:S05]  /*0d50*/  IMAD.IADD R6, R4, 0x1, -R5 ;  /* 0x0000000104067824 */ /* 0x000fca00078e0a05 */
[----:B------:R-:W-:-:S04]  /*0d60*/  LEA.HI R6, R6, R5, RZ, 0x1f ;  /* 0x0000000506067211 */ /* 0x000fc800078ff8ff */
[----:B------:R-:W-:-:S05]  /*0d70*/  SHF.R.U32.HI R5, RZ, 0x8, R6 ;  /* 0x00000008ff057819 */ /* 0x000fca0000011606 */
[----:B------:R-:W-:-:S04]  /*0d80*/  IMAD R4, R5, -0x16d, R4 ;  /* 0xfffffe9305047824 */ /* 0x000fc800078e0204 */
[----:B------:R-:W-:Y:S01]  /*0d90*/  IMAD R4, R4, 0x4, R1 ;  /* 0x0000000404047824 */ /* 0x000fe200078e0201 */
[----:B--2---:R-:W-:-:S05]  /*0da0*/  IADD3 R3, PT, PT, R3, 0x1, RZ ;  /* 0x0000000103037810 */ /* 0x004fca0007ffe0ff */
[----:B------:R0:W-:Y:S04]  /*0db0*/  STL [R2], R3 ;  /* 0x0000000302007387 */ /* 0x0001e80000100800 */
[----:B------:R-:W2:Y:S01]  /*0dc0*/  LDL R5, [R4] ;  /* 0x0000000004057983 */ /* 0x000ea20000100800 */
[----:B------:R-:W-:-:S04]  /*0dd0*/  IMAD.MOV.U32 R6, RZ, RZ, -0x50b6f56b ;  /* 0xaf490a95ff067424 */ /* 0x000fc800078e00ff */
[----:B------:R-:W-:-:S04]  /*0de0*/  IMAD R6, R23, R6, -0x2e330917 ;  /* 0xd1ccf6e917067424 */ /* 0x000fc800078e0206 */
[----:B------:R-:W-:-:S05]  /*0df0*/  IMAD.HI.U32 R7, R6, 0x6719f361, RZ ;  /* 0x6719f36106077827 */ /* 0x000fca00078e00ff */
[----:B------:R-:W-:-:S04]  /*0e00*/  IADD3 R8, PT, PT, R6, -R7, RZ ;  /* 0x8000000706087210 */ /* 0x000fc80007ffe0ff */
[----:B------:R-:W-:-:S04]  /*0e10*/  LEA.HI R8, R8, R7, RZ, 0x1f ;  /* 0x0000000708087211 */ /* 0x000fc800078ff8ff */
[----:B------:R-:W-:-:S05]  /*0e20*/  SHF.R.U32.HI R7, RZ, 0x8, R8 ;  /* 0x00000008ff077819 */ /* 0x000fca0000011608 */
[----:B------:R-:W-:-:S04]  /*0e30*/  IMAD R6, R7, -0x16d, R6 ;  /* 0xfffffe9307067824 */ /* 0x000fc800078e0206 */
[----:B------:R-:W-:Y:S02]  /*0e40*/  IMAD R6, R6, 0x4, R1 ;  /* 0x0000000406067824 */ /* 0x000fe400078e0201 */
[----:B--2---:R-:W-:-:S05]  /*0e50*/  VIADD R5, R5, 0x1 ;  /* 0x0000000105057836 */ /* 0x004fca0000000000 */
[----:B------:R1:W-:Y:S04]  /*0e60*/  STL [R4], R5 ;  /* 0x0000000504007387 */ /* 0x0003e80000100800 */
[----:B0-----:R-:W2:Y:S01]  /*0e70*/  LDL R2, [R6] ;  /* 0x0000000006027983 */ /* 0x001ea20000100800 */
[----:B------:R-:W-:-:S05]  /*0e80*/  MOV R8, 0x979e791 ;  /* 0x0979e79100087802 */ /* 0x000fca0000000f00 */
[----:B------:R-:W-:-:S04]  /*0e90*/  IMAD R3, R23, R8, -0x5506accc ;  /* 0xaaf9533417037424 */ /* 0x000fc800078e0208 */
[----:B------:R-:W-:-:S04]  /*0ea0*/  IMAD.HI.U32 R8, R3, 0x6719f361, RZ ;  /* 0x6719f36103087827 */ /* 0x000fc800078e00ff */
[----:B------:R-:W-:-:S05]  /*0eb0*/  IMAD.IADD R7, R3, 0x1, -R8 ;  /* 0x0000000103077824 */ /* 0x000fca00078e0a08 */
[----:B------:R-:W-:-:S04]  /*0ec0*/  LEA.HI R7, R7, R8, RZ, 0x1f ;  /* 0x0000000807077211 */ /* 0x000fc800078ff8ff */
[----:B------:R-:W-:-:S05]  /*0ed0*/  SHF.R.U32.HI R8, RZ, 0x8, R7 ;  /* 0x00000008ff087819 */ /* 0x000fca0000011607 */
[----:B------:R-:W-:-:S05]  /*0ee0*/  IMAD R8, R8, -0x16d, R3 ;  /* 0xfffffe9308087824 */ /* 0x000fca00078e0203 */
[----:B------:R-:W-:Y:S01]  /*0ef0*/  LEA R8, R8, R1, 0x2 ;  /* 0x0000000108087211 */ /* 0x000fe200078e10ff */
[----:B--2---:R-:W-:-:S05]  /*0f00*/  VIADD R3, R2, 0x1 ;  /* 0x0000000102037836 */ /* 0x004fca0000000000 */
[----:B------:R0:W-:Y:S04]  /*0f10*/  STL [R6], R3 ;  /* 0x0000000306007387 */ /* 0x0001e80000100800 */
[----:B------:R-:W2:Y:S01]  /*0f20*/  LDL R2, [R8] ;  /* 0x0000000008027983 */ /* 0x000ea20000100800 */
[----:B-1----:R-:W-:-:S04]  /*0f30*/  IMAD.MOV.U32 R4, RZ, RZ, -0x556277a3 ;  /* 0xaa9d885dff047424 */ /* 0x002fc800078e00ff */
        /* <DEDUP_REMOVED lines=10> */
[----:B0-----:R-:W-:-:S04]  /*0fe0*/  IMAD.MOV.U32 R6, RZ, RZ, -0x40960547 ;  /* 0xbf69fab9ff067424 */ /* 0x001fc800078e00ff */
        /* <DEDUP_REMOVED lines=9> */
[----:B------:R-:W2:Y:S01]  /*1080*/  LDL R2, [R6] ;  /* 0x0000000006027983 */ /* 0x000ea20000100800 */
[----:B-1----:R-:W-:-:S05]  /*1090*/  MOV R8, 0x6e587165 ;  /* 0x6e58716500087802 */ /* 0x002fca0000000f00 */
[----:B------:R-:W-:-:S04]  /*10a0*/  IMAD R5, R23, R8, 0x57fe6c2d ;  /* 0x57fe6c2d17057424 */ /* 0x000fc800078e0208 */
        /* <DEDUP_REMOVED lines=9> */
[----:B0-----:R-:W-:-:S04]  /*1140*/  IMAD.MOV.U32 R4, RZ, RZ, -0x1576ffdf ;  /* 0xea890021ff047424 */ /* 0x001fc800078e00ff */
[----:B------:R-:W-:-:S04]  /*1150*/  IMAD R3, R23, R4, -0x5c26a058 ;  /* 0xa3d95fa817037424 */ /* 0x000fc800078e0204 */
        /* <DEDUP_REMOVED lines=9> */
[----:B-1----:R-:W-:-:S04]  /*11f0*/  IMAD.MOV.U32 R6, RZ, RZ, -0x7dc4d853 ;  /* 0x823b27adff067424 */ /* 0x002fc800078e00ff */
        /* <DEDUP_REMOVED lines=10> */
[----:B0-----:R-:W-:-:S05]  /*12a0*/  MOV R8, 0xeb4f1c9 ;  /* 0x0eb4f1c900087802 */ /* 0x001fca0000000f00 */
        /* <DEDUP_REMOVED lines=10> */
[----:B-1----:R-:W-:-:S04]  /*1350*/  IMAD.MOV.U32 R4, RZ, RZ, 0x74275d35 ;  /* 0x74275d35ff047424 */ /* 0x002fc800078e00ff */
        /* <DEDUP_REMOVED lines=43> */
[----:B-1----:R-:W-:-:S04]  /*1610*/  IMAD.MOV.U32 R6, RZ, RZ, 0x3a739e05 ;  /* 0x3a739e05ff067424 */ /* 0x002fc800078e00ff */
[----:B------:R-:W-:-:S04]  /*1620*/  IMAD R5, R23, R6, 0x1ba5175 ;  /* 0x01ba517517057424 */ /* 0x000fc800078e0206 */
        /* <DEDUP_REMOVED lines=31> */
[----:B0-----:R-:W-:-:S04]  /*1820*/  IMAD.MOV.U32 R6, RZ, RZ, 0x3e42ae9 ;  /* 0x03e42ae9ff067424 */ /* 0x001fc800078e00ff */
        /* <DEDUP_REMOVED lines=60> */
[----:B------:R-:W-:Y:S01]  /*1bf0*/  IMAD R4, R5, -0x16d, R4 ;  /* 0xfffffe9305047824 */ /* 0x000fe200078e0204 */
[----:B--2---:R-:W-:-:S03]  /*1c00*/  IADD3 R5, PT, PT, R2, 0x1, RZ ;  /* 0x0000000102057810 */ /* 0x004fc60007ffe0ff */
[----:B------:R-:W-:Y:S02]  /*1c10*/  IMAD R2, R4, 0x4, R1 ;  /* 0x0000000404027824 */ /* 0x000fe400078e0201 */
[----:B------:R1:W-:Y:S04]  /*1c20*/  STL [R8], R5 ;  /* 0x0000000508007387 */ /* 0x0003e80000100800 */
[----:B0-----:R-:W2:Y:S01]  /*1c30*/  LDL R3, [R2] ;  /* 0x0000000002037983 */ /* 0x001ea20000100800 */
[----:B------:R-:W-:-:S04]  /*1c40*/  IMAD.MOV.U32 R4, RZ, RZ, 0x125b8c61 ;  /* 0x125b8c61ff047424 */ /* 0x000fc800078e00ff */
        /* <DEDUP_REMOVED lines=9> */
[----:B------:R-:W1:Y:S02]  /*1ce0*/  LDL R3, [R9] ;  /* 0x0000000009037983 */ /* 0x000e640000100800 */
[----:B-1----:R-:W-:-:S05]  /*1cf0*/  IADD3 R8, PT, PT, R3, 0x1, RZ ;  /* 0x0000000103087810 */ /* 0x002fca0007ffe0ff */
[----:B------:R1:W-:Y:S04]  /*1d00*/  STL [R9], R8 ;  /* 0x0000000809007387 */ /* 0x0003e80000100800 */
[----:B------:R-:W2:Y:S04]  /*1d10*/  LDL.64 R10, [R1] ;  /* 0x00000000010a7983 */ /* 0x000ea80000100a00 */
[----:B------:R-:W3:Y:S04]  /*1d20*/  LDL.64 R4, [R1+0x8] ;  /* 0x0000080001047983 */ /* 0x000ee80000100a00 */
[----:B------:R-:W4:Y:S01]  /*1d30*/  LDL R6, [R1+0x10] ;  /* 0x0000100001067983 */ /* 0x000f220000100800 */
[----:B------:R-:W-:Y:S01]  /*1d40*/  IMAD.MOV.U32 R3, RZ, RZ, 0x2 ;  /* 0x00000002ff037424 */ /* 0x000fe200078e00ff */
[----:B------:R-:W-:Y:S01]  /*1d50*/  UIADD3 UR4, UPT, UPT, UR4, 0x1, URZ ;  /* 0x0000000104047890 */ /* 0x000fe2000fffe0ff */
[----:B------:R-:W-:Y:S01]  /*1d60*/  IADD3 R24, PT, PT, R1, 0x18, RZ ;  /* 0x0000001801187810 */ /* 0x000fe20007ffe0ff */
[----:B------:R-:W-:-:S02]  /*1d70*/  UMOV UR6, 0x4 ;  /* 0x0000000400067882 */ /* 0x000fc40000000000 */
[----:B------:R-:W-:Y:S01]  /*1d80*/  UISETP.NE.AND UP1, UPT, UR4, UR5, UPT ;  /* 0x000000050400728c */ /* 0x000fe2000bf25270 */
[----:B--2---:R-:W-:Y:S02]  /*1d90*/  ISETP.NE.AND P2, PT, R11, 0x2, PT ;  /* 0x000000020b00780c */ /* 0x004fe40003f45270 */
[----:B------:R-:W-:Y:S02]  /*1da0*/  ISETP.NE.AND P1, PT, R10, 0x2, PT ;  /* 0x000000020a00780c */ /* 0x000fe40003f25270 */
[----:B---3--:R-:W-:Y:S02]  /*1db0*/  ISETP.NE.AND P0, PT, R4, 0x2, PT ;  /* 0x000000020400780c */ /* 0x008fe40003f05270 */
[----:B0-----:R-:W-:-:S07]  /*1dc0*/  SEL R2, RZ, 0x1, P2 ;  /* 0x00000001ff027807 */ /* 0x001fce0001000000 */
[----:B------:R-:W-:Y:S02]  /*1dd0*/  @P2 IMAD.MOV R3, RZ, RZ, 0x1 ;  /* 0x00000001ff032424 */ /* 0x000fe400078e02ff */
[----:B------:R-:W-:Y:S02]  /*1de0*/  @P1 IADD3 R3, PT, PT, R2, RZ, RZ ;  /* 0x000000ff02031210 */ /* 0x000fe40007ffe0ff */
[----:B------:R-:W-:-:S03]  /*1df0*/  ISETP.NE.AND P1, PT, R5, 0x2, PT ;  /* 0x000000020500780c */ /* 0x000fc60003f25270 */
[----:B------:R-:W-:Y:S02]  /*1e00*/  VIADD R2, R3, 0x1 ;  /* 0x0000000103027836 */ /* 0x000fe40000000000 */
[----:B------:R-:W-:Y:S01]  /*1e10*/  @P0 IMAD.MOV R2, RZ, RZ, R3 ;  /* 0x000000ffff020224 */ /* 0x000fe200078e0203 */
[----:B----4-:R-:W-:-:S04]  /*1e20*/  ISETP.NE.AND P0, PT, R6, 0x2, PT ;  /* 0x000000020600780c */ /* 0x010fc80003f05270 */
[----:B------:R-:W-:-:S03]  /*1e30*/  IADD3 R3, PT, PT, R2, 0x1, RZ ;  /* 0x0000000102037810 */ /* 0x000fc60007ffe0ff */
[----:B------:R-:W-:-:S04]  /*1e40*/  @P1 IMAD.MOV R3, RZ, RZ, R2 ;  /* 0x000000ffff031224 */ /* 0x000fc800078e0202 */
[----:B------:R-:W-:Y:S02]  /*1e50*/  VIADD R25, R3, 0x1 ;  /* 0x0000000103197836 */ /* 0x000fe40000000000 */
[----:B-1----:R-:W-:-:S07]  /*1e60*/  @P0 IMAD.MOV R25, RZ, RZ, R3 ;  /* 0x000000ffff190224 */ /* 0x002fce00078e0203 */
.L_x_1:
[----:B------:R-:W2:Y:S04]  /*1e70*/  LDL R20, [R24+-0x4] ;  /* 0xfffffc0018147983 */ /* 0x000ea80000100800 */
[----:B------:R-:W3:Y:S04]  /*1e80*/  LDL.64 R2, [R24] ;  /* 0x0000000018027983 */ /* 0x000ee80000100a00 */
[----:B------:R-:W4:Y:S04]  /*1e90*/  LDL.64 R4, [R24+0x8] ;  /* 0x0000080018047983 */ /* 0x000f280000100a00 */
[----:B------:R-:W5:Y:S04]  /*1ea0*/  LDL.64 R6, [R24+0x10] ;  /* 0x0000100018067983 */ /* 0x000f680000100a00 */
[----:B------:R-:W5:Y:S04]  /*1eb0*/  LDL.64 R8, [R24+0x18] ;  /* 0x0000180018087983 */ /* 0x000f680000100a00 */
[----:B------:R-:W5:Y:S04]  /*1ec0*/  LDL.64 R10, [R24+0x20] ;  /* 0x00002000180a7983 */ /* 0x000f680000100a00 */
[----:B------:R-:W5:Y:S04]  /*1ed0*/  LDL.64 R12, [R24+0x28] ;  /* 0x00002800180c7983 */ /* 0x000f680000100a00 */
[----:B------:R-:W5:Y:S04]  /*1ee0*/  LDL.64 R14, [R24+0x30] ;  /* 0x00003000180e7983 */ /* 0x000f680000100a00 */
[----:B------:R-:W5:Y:S04]  /*1ef0*/  LDL.64 R16, [R24+0x38] ;  /* 0x0000380018107983 */ /* 0x000f680000100a00 */
[----:B------:R-:W5:Y:S01]  /*1f00*/  LDL.64 R18, [R24+0x40] ;  /* 0x0000400018127983 */ /* 0x000f620000100a00 */
[----:B--2---:R-:W-:-:S03]  /*1f10*/  ISETP.NE.AND P0, PT, R20, 0x2, PT ;  /* 0x000000021400780c */ /* 0x004fc60003f05270 */
[----:B------:R-:W2:Y:S01]  /*1f20*/  LDL.64 R20, [R24+0x48] ;  /* 0x0000480018147983 */ /* 0x000ea20000100a00 */
[----:B---3--:R-:W-:Y:S01]  /*1f30*/  ISETP.NE.AND P1, PT, R2, 0x2, PT ;  /* 0x000000020200780c */ /* 0x008fe20003f25270 */
[----:B------:R-:W-:-:S08]  /*1f40*/  VIADD R2, R25, 0x1 ;  /* 0x0000000119027836 */ /* 0x000fd00000000000 */
[----:B------:R-:W-:Y:S02]  /*1f50*/  @P0 IADD3 R2, PT, PT, R25, RZ, RZ ;  /* 0x000000ff19020210 */ /* 0x000fe40007ffe0ff */
[----:B------:R-:W-:-:S03]  /*1f60*/  ISETP.NE.AND P0, PT, R3, 0x2, PT ;  /* 0x000000020300780c */ /* 0x000fc60003f05270 */
[----:B------:R-:W-:Y:S02]  /*1f70*/  VIADD R25, R2, 0x1 ;  /* 0x0000000102197836 */ /* 0x000fe40000000000 */
[----:B------:R-:W-:Y:S01]  /*1f80*/  @P1 IMAD.MOV R25, RZ, RZ, R2 ;  /* 0x000000ffff191224 */ /* 0x000fe200078e0202 */
[----:B----4-:R-:W-:Y:S01]  /*1f90*/  ISETP.NE.AND P1, PT, R4, 0x2, PT ;  /* 0x000000020400780c */ /* 0x010fe20003f25270 */
[----:B------:R-:W3:Y:S03]  /*1fa0*/  LDL.64 R2, [R24+0x50] ;  /* 0x0000500018027983 */ /* 0x000ee60000100a00 */
[----:B------:R-:W-:-:S03]  /*1fb0*/  IADD3 R4, PT, PT, R25, 0x1, RZ ;  /* 0x0000000119047810 */ /* 0x000fc60007ffe0ff */
[----:B------:R-:W-:Y:S01]  /*1fc0*/  @P0 IMAD.MOV R4, RZ, RZ, R25 ;  /* 0x000000ffff040224 */ /* 0x000fe200078e0219 */
[----:B------:R-:W-:-:S03]  /*1fd0*/  ISETP.NE.AND P0, PT, R5, 0x2, PT ;  /* 0x000000020500780c */ /* 0x000fc60003f05270 */
[C---:B------:R-:W-:Y:S02]  /*1fe0*/  VIADD R25, R4.reuse, 0x1 ;  /* 0x0000000104197836 */ /* 0x040fe40000000000 */
[----:B------:R-:W-:Y:S02]  /*1ff0*/  @P1 IADD3 R25, PT, PT, R4, RZ, RZ ;  /* 0x000000ff04191210 */ /* 0x000fe40007ffe0ff */
[----:B-----5:R-:W-:Y:S01]  /*2000*/  ISETP.NE.AND P1, PT, R6, 0x2, PT ;  /* 0x000000020600780c */ /* 0x020fe20003f25270 */
[----:B------:R-:W4:Y:S02]  /*2010*/  LDL.64 R4, [R24+0x58] ;  /* 0x0000580018047983 */ /* 0x000f240000100a00 */
[----:B------:R-:W-:-:S03]  /*2020*/  VIADD R6, R25, 0x1 ;  /* 0x0000000119067836 */ /* 0x000fc60000000000 */
[----:B------:R-:W-:Y:S01]  /*2030*/  @P0 IMAD.MOV R6, RZ, RZ, R25 ;  /* 0x000000ffff060224 */ /* 0x000fe200078e0219 */
[----:B------:R-:W-:-:S04]  /*2040*/  ISETP.NE.AND P0, PT, R7, 0x2, PT ;  /* 0x000000020700780c */ /* 0x000fc80003f05270 */
[----:B------:R-:W-:Y:S02]  /*2050*/  IADD3 R25, PT, PT, R6, 0x1, RZ ;  /* 0x0000000106197810 */ /* 0x000fe40007ffe0ff */
[----:B------:R-:W-:Y:S01]  /*2060*/  @P1 IMAD.MOV R25, RZ, RZ, R6 ;  /* 0x000000ffff191224 */ /* 0x000fe200078e0206 */
[----:B------:R-:W-:Y:S01]  /*2070*/  ISETP.NE.AND P1, PT, R8, 0x2, PT ;  /* 0x000000020800780c */ /* 0x000fe20003f25270 */
[----:B------:R-:W5:Y:S03]  /*2080*/  LDL.64 R6, [R24+0x60] ;  /* 0x0000600018067983 */ /* 0x000f660000100a00 */
[----:B------:R-:W-:Y:S02]  /*2090*/  IADD3 R8, PT, PT, R25, 0x1, RZ ;  /* 0x0000000119087810 */ /* 0x000fe40007ffe0ff */
        /* <DEDUP_REMOVED lines=38> */
[----:B------:R-:W-:Y:S02]  /*2300*/  @P1 IMAD.MOV R25, RZ, RZ, R18 ;  /* 0x000000ffff191224 */ /* 0x000fe400078e0212 */
[----:B------:R-:W5:Y:S01]  /*2310*/  LDL.64 R18, [R24+0x90] ;  /* 0x0000900018127983 */ /* 0x000f620000100a00 */
[----:B--2---:R-:W-:Y:S02]  /*2320*/  ISETP.NE.AND P1, PT, R20, 0x2, PT ;  /* 0x000000021400780c */ /* 0x004fe40003f25270 */
[----:B------:R-:W-:Y:S02]  /*2330*/  IADD3 R20, PT, PT, R25, 0x1, RZ ;  /* 0x0000000119147810 */ /* 0x000fe40007ffe0ff */
[----:B------:R-:W-:Y:S01]  /*2340*/  @P0 IMAD.MOV R20, RZ, RZ, R25 ;  /* 0x000000ffff140224 */ /* 0x000fe200078e0219 */
[----:B------:R-:W-:-:S04]  /*2350*/  ISETP.NE.AND P0, PT, R21, 0x2, PT ;  /* 0x000000021500780c */ /* 0x000fc80003f05270 */
[----:B------:R-:W-:-:S04]  /*2360*/  IADD3 R25, PT, PT, R20, 0x1, RZ ;  /* 0x0000000114197810 */ /* 0x000fc80007ffe0ff */
[----:B------:R-:W-:Y:S02]  /*2370*/  @P1 IMAD.MOV R25, RZ, RZ, R20 ;  /* 0x000000ffff191224 */ /* 0x000fe400078e0214 */
[----:B------:R-:W2:Y:S01]  /*2380*/  LDL.64 R20, [R24+0x98] ;  /* 0x0000980018147983 */ /* 0x000ea20000100a00 */
[----:B---3--:R-:W-:Y:S02]  /*2390*/  ISETP.NE.AND P1, PT, R2, 0x2, PT ;  /* 0x000000020200780c */ /* 0x008fe40003f25270 */
[----:B------:R-:W-:Y:S01]  /*23a0*/  IADD3 R2, PT, PT, R25, 0x1, RZ ;  /* 0x0000000119027810 */ /* 0x000fe20007ffe0ff */
[----:B------:R-:W-:Y:S01]  /*23b0*/  @P0 IMAD.MOV R2, RZ, RZ, R25 ;  /* 0x000000ffff020224 */ /* 0x000fe200078e0219 */
[----:B------:R-:W-:-:S04]  /*23c0*/  ISETP.NE.AND P0, PT, R3, 0x2, PT ;  /* 0x000000020300780c */ /* 0x000fc80003f05270 */
[----:B------:R-:W-:-:S05]  /*23d0*/  IADD3 R3, PT, PT, R2, 0x1, RZ ;  /* 0x0000000102037810 */ /* 0x000fca0007ffe0ff */
[----:B------:R-:W-:Y:S01]  /*23e0*/  @P1 IMAD.MOV R3, RZ, RZ, R2 ;  /* 0x000000ffff031224 */ /* 0x000fe200078e0202 */
[----:B----4-:R-:W-:-:S04]  /*23f0*/  ISETP.NE.AND P1, PT, R4, 0x2, PT ;  /* 0x000000020400780c */ /* 0x010fc80003f25270 */
[----:B------:R-:W-:Y:S01]  /*2400*/  IADD3 R4, PT, PT, R3, 0x1, RZ ;  /* 0x0000000103047810 */ /* 0x000fe20007ffe0ff */
[----:B------:R-:W-:Y:S01]  /*2410*/  @P0 IMAD.MOV R4, RZ, RZ, R3 ;  /* 0x000000ffff040224 */ /* 0x000fe200078e0203 */
[----:B------:R-:W-:Y:S01]  /*2420*/  ISETP.NE.AND P0, PT, R5, 0x2, PT ;  /* 0x000000020500780c */ /* 0x000fe20003f05270 */
[----:B------:R-:W3:Y:S03]  /*2430*/  LDL.64 R2, [R24+0xa0] ;  /* 0x0000a00018027983 */ /* 0x000ee60000100a00 */
[----:B------:R-:W-:-:S03]  /*2440*/  IADD3 R5, PT, PT, R4, 0x1, RZ ;  /* 0x0000000104057810 */ /* 0x000fc60007ffe0ff */
[----:B------:R-:W-:Y:S01]  /*2450*/  @P1 IMAD.MOV R5, RZ, RZ, R4 ;  /* 0x000000ffff051224 */ /* 0x000fe200078e0204 */
[----:B-----5:R-:W-:-:S04]  /*2460*/  ISETP.NE.AND P1, PT, R6, 0x2, PT ;  /* 0x000000020600780c */ /* 0x020fc80003f25270 */
[----:B------:R-:W-:Y:S01]  /*2470*/  IADD3 R6, PT, PT, R5, 0x1, RZ ;  /* 0x0000000105067810 */ /* 0x000fe20007ffe0ff */
[----:B------:R-:W-:Y:S01]  /*2480*/  @P0 IMAD.MOV R6, RZ, RZ, R5 ;  /* 0x000000ffff060224 */ /* 0x000fe200078e0205 */
[----:B------:R-:W-:Y:S01]  /*2490*/  ISETP.NE.AND P0, PT, R7, 0x2, PT ;  /* 0x000000020700780c */ /* 0x000fe20003f05270 */
[----:B------:R-:W4:Y:S03]  /*24a0*/  LDL.64 R4, [R24+0xa8] ;  /* 0x0000a80018047983 */ /* 0x000f260000100a00 */
[----:B------:R-:W-:-:S03]  /*24b0*/  IADD3 R7, PT, PT, R6, 0x1, RZ ;  /* 0x0000000106077810 */ /* 0x000fc60007ffe0ff */
[----:B------:R-:W-:Y:S01]  /*24c0*/  @P1 IMAD.MOV R7, RZ, RZ, R6 ;  /* 0x000000ffff071224 */ /* 0x000fe200078e0206 */
[----:B------:R-:W-:-:S04]  /*24d0*/  ISETP.NE.AND P1, PT, R8, 0x2, PT ;  /* 0x000000020800780c */ /* 0x000fc80003f25270 */
[----:B------:R-:W-:Y:S01]  /*24e0*/  IADD3 R8, PT, PT, R7, 0x1, RZ ;  /* 0x0000000107087810 */ /* 0x000fe20007ffe0ff */
[----:B------:R-:W-:Y:S01]  /*24f0*/  @P0 IMAD.MOV R8, RZ, RZ, R7 ;  /* 0x000000ffff080224 */ /* 0x000fe200078e0207 */
[----:B------:R-:W-:Y:S01]  /*2500*/  ISETP.NE.AND P0, PT, R9, 0x2, PT ;  /* 0x000000020900780c */ /* 0x000fe20003f05270 */
[----:B------:R-:W5:Y:S03]  /*2510*/  LDL.64 R6, [R24+0xb0] ;  /* 0x0000b00018067983 */ /* 0x000f660000100a00 */
        /* <DEDUP_REMOVED lines=36> */
[----:B------:R-:W-:-:S05]  /*2760*/  @P1 IMAD.MOV R19, RZ, RZ, R18 ;  /* 0x000000ffff131224 */ /* 0x000fca00078e0212 */
[----:B------:R-:W-:Y:S01]  /*2770*/  IADD3 R25, PT, PT, R19, 0x1, RZ ;  /* 0x0000000113197810 */ /* 0x000fe20007ffe0ff */
[----:B------:R-:W-:Y:S02]  /*2780*/  @P0 IMAD.MOV R25, RZ, RZ, R19 ;  /* 0x000000ffff190224 */ /* 0x000fe400078e0213 */
[----:B------:R0:W5:Y:S01]  /*2790*/  LDL.64 R18, [R24+0xe0] ;  /* 0x0000e00018127983 */ /* 0x0001620000100a00 */
[----:B--2---:R-:W-:Y:S02]  /*27a0*/  ISETP.NE.AND P0, PT, R20, 0x2, PT ;  /* 0x000000021400780c */ /* 0x004fe40003f05270 */
[----:B------:R-:W-:-:S06]  /*27b0*/  MOV R20, R24 ;  /* 0x0000001800147202 */ /* 0x000fcc0000000f00 */
[----:B------:R-:W2:Y:S01]  /*27c0*/  LDL R20, [R20+0xe8] ;  /* 0x0000e80014147983 */ /* 0x000ea20000100800 */
[----:B------:R-:W-:Y:S01]  /*27d0*/  ISETP.NE.AND P1, PT, R21, 0x2, PT ;  /* 0x000000021500780c */ /* 0x000fe20003f25270 */
[C---:B------:R-:W-:Y:S01]  /*27e0*/  VIADD R21, R25.reuse, 0x1 ;  /* 0x0000000119157836 */ /* 0x040fe20000000000 */
[----:B------:R-:W-:Y:S01]  /*27f0*/  UIADD3 UR6, UPT, UPT, UR6, 0x3c, URZ ;  /* 0x0000003c06067890 */ /* 0x000fe2000fffe0ff */
[----:B0-----:R-:W-:Y:S02]  /*2800*/  IADD3 R24, PT, PT, R24, 0xf0, RZ ;  /* 0x000000f018187810 */ /* 0x001fe40007ffe0ff */
[----:B------:R-:W-:Y:S01]  /*2810*/  @P0 IADD3 R21, PT, PT, R25, RZ, RZ ;  /* 0x000000ff19150210 */ /* 0x000fe20007ffe0ff */
[----:B------:R-:W-:Y:S01]  /*2820*/  UISETP.NE.AND UP0, UPT, UR6, 0x16c, UPT ;  /* 0x0000016c0600788c */ /* 0x000fe2000bf05270 */
[----:B---3--:R-:W-:-:S03]  /*2830*/  ISETP.NE.AND P0, PT, R2, 0x2, PT ;  /* 0x000000020200780c */ /* 0x008fc60003f05270 */
[----:B------:R-:W-:-:S03]  /*2840*/  VIADD R2, R21, 0x1 ;  /* 0x0000000115027836 */ /* 0x000fc60000000000 */
[----:B------:R-:W-:Y:S02]  /*2850*/  @P1 IADD3 R2, PT, PT, R21, RZ, RZ ;  /* 0x000000ff15021210 */ /* 0x000fe40007ffe0ff */
[----:B------:R-:W-:-:S03]  /*2860*/  ISETP.NE.AND P1, PT, R3, 0x2, PT ;  /* 0x000000020300780c */ /* 0x000fc60003f25270 */
[C---:B------:R-:W-:Y:S02]  /*2870*/  VIADD R3, R2.reuse, 0x1 ;  /* 0x0000000102037836 */ /* 0x040fe40000000000 */
[----:B------:R-:W-:Y:S02]  /*2880*/  @P0 IADD3 R3, PT, PT, R2, RZ, RZ ;  /* 0x000000ff02030210 */ /* 0x000fe40007ffe0ff */
[----:B----4-:R-:W-:-:S03]  /*2890*/  ISETP.NE.AND P0, PT, R4, 0x2, PT ;  /* 0x000000020400780c */ /* 0x010fc60003f05270 */
[----:B------:R-:W-:-:S03]  /*28a0*/  VIADD R2, R3, 0x1 ;  /* 0x0000000103027836 */ /* 0x000fc60000000000 */
[----:B------:R-:W-:Y:S02]  /*28b0*/  @P1 IADD3 R2, PT, PT, R3, RZ, RZ ;  /* 0x000000ff03021210 */ /* 0x000fe40007ffe0ff */
[----:B------:R-:W-:-:S03]  /*28c0*/  ISETP.NE.AND P1, PT, R5, 0x2, PT ;  /* 0x000000020500780c */ /* 0x000fc60003f25270 */
[C---:B------:R-:W-:Y:S02]  /*28d0*/  VIADD R3, R2.reuse, 0x1 ;  /* 0x0000000102037836 */ /* 0x040fe40000000000 */
[----:B------:R-:W-:Y:S02]  /*28e0*/  @P0 IADD3 R3, PT, PT, R2, RZ, RZ ;  /* 0x000000ff02030210 */ /* 0x000fe40007ffe0ff */
[----:B-----5:R-:W-:-:S03]  /*28f0*/  ISETP.NE.AND P0, PT, R6, 0x2, PT ;  /* 0x000000020600780c */ /* 0x020fc60003f05270 */
[----:B------:R-:W-:-:S03]  /*2900*/  VIADD R2, R3, 0x1 ;  /* 0x0000000103027836 */ /* 0x000fc60000000000 */
[----:B------:R-:W-:Y:S02]  /*2910*/  @P1 IADD3 R2, PT, PT, R3, RZ, RZ ;  /* 0x000000ff03021210 */ /* 0x000fe40007ffe0ff */
[----:B------:R-:W-:-:S03]  /*2920*/  ISETP.NE.AND P1, PT, R7, 0x2, PT ;  /* 0x000000020700780c */ /* 0x000fc60003f25270 */
[C---:B------:R-:W-:Y:S02]  /*2930*/  VIADD R3, R2.reuse, 0x1 ;  /* 0x0000000102037836 */ /* 0x040fe40000000000 */
[----:B------:R-:W-:Y:S02]  /*2940*/  @P0 IADD3 R3, PT, PT, R2, RZ, RZ ;  /* 0x000000ff02030210 */ /* 0x000fe40007ffe0ff */
[----:B------:R-:W-:-:S03]  /*2950*/  ISETP.NE.AND P0, PT, R8, 0x2, PT ;  /* 0x000000020800780c */ /* 0x000fc60003f05270 */
        /* <DEDUP_REMOVED lines=34> */
[----:B------:R-:W-:-:S05]  /*2b80*/  @P0 IADD3 R3, PT, PT, R2, RZ, RZ ;  /* 0x000000ff02030210 */ /* 0x000fca0007ffe0ff */
[----:B------:R-:W-:-:S03]  /*2b90*/  VIADD R2, R3, 0x1 ;  /* 0x0000000103027836 */ /* 0x000fc60000000000 */
[----:B------:R-:W-:-:S05]  /*2ba0*/  @P1 IADD3 R2, PT, PT, R3, RZ, RZ ;  /* 0x000000ff03021210 */ /* 0x000fca0007ffe0ff */
[----:B------:R-:W-:Y:S01]  /*2bb0*/  VIADD R25, R2, 0x1 ;  /* 0x0000000102197836 */ /* 0x000fe20000000000 */
[----:B--2---:R-:W-:-:S13]  /*2bc0*/  ISETP.NE.AND P0, PT, R20, 0x2, PT ;  /* 0x000000021400780c */ /* 0x004fda0003f05270 */
[----:B------:R-:W-:Y:S01]  /*2bd0*/  @P0 IMAD.MOV R25, RZ, RZ, R2 ;  /* 0x000000ffff190224 */ /* 0x000fe200078e0202 */
[----:B------:R-:W-:Y:S06]  /*2be0*/  BRA.U UP0, `(.L_x_1) ;  /* 0xfffffff100a07547 */ /* 0x000fec000b83ffff */
[----:B------:R-:W-:Y:S02]  /*2bf0*/  ISETP.NE.AND P0, PT, R25, 0x1, PT ;  /* 0x000000011900780c */ /* 0x000fe40003f05270 */
[----:B------:R-:W-:-:S11]  /*2c00*/  IADD3 R2, PT, PT, R22, 0x1, RZ ;  /* 0x0000000116027810 */ /* 0x000fd60007ffe0ff */
[----:B------:R-:W-:-:S05]  /*2c10*/  @P0 IMAD.MOV R2, RZ, RZ, R22 ;  /* 0x000000ffff020224 */ /* 0x000fca00078e0216 */
[----:B------:R-:W-:Y:S01]  /*2c20*/  MOV R22, R2 ;  /* 0x0000000200167202 */ /* 0x000fe20000000f00 */
[----:B------:R-:W-:Y:S06]  /*2c30*/  BRA.U UP1, `(.L_x_2) ;  /* 0xffffffd501387547 */ /* 0x000fec000b83ffff */
.L_x_0:
[----:B------:R-:W0:Y:S02]  /*2c40*/  LDC.64 R2, c[0x0][0x388] ;  /* 0x0000e200ff027b82 */ /* 0x000e240000000a00 */
[----:B0-----:R-:W-:-:S05]  /*2c50*/  IMAD.WIDE R2, R0, 0x4, R2 ;  /* 0x0000000400027825 */ /* 0x001fca00078e0202 */
[----:B------:R-:W-:Y:S01]  /*2c60*/  STG.E desc[UR8][R2.64], R22 ;  /* 0x0000001602007986 */ /* 0x000fe2000c101908 */
[----:B------:R-:W-:Y:S05]  /*2c70*/  EXIT ;  /* 0x000000000000794d */ /* 0x000fea0003800000 */
.L_x_3:
[----:B------:R-:W-:-:S00]  /*2c80*/  BRA `(.L_x_3) ;  /* 0xfffffffc00fc7947 */ /* 0x000fc0000383ffff */
[----:B------:R-:W-:-:S00]  /*2c90*/  NOP ;  /* 0x0000000000007918 */ /* 0x000fc00000000000 */
        /* <DEDUP_REMOVED lines=14> */
.L_x_4:


//--------------------- .nv.shared.reserved.0     --------------------------
	.section	.nv.shared.reserved.0,"aw",@nobits
	.weak		__nv_reservedSMEM_offset_0_alias
	.size		__nv_reservedSMEM_offset_0_alias, 0, 64
	.other		__nv_reservedSMEM_offset_0_alias,@"STO_CUDA_RESERVED_SHARED STV_DEFAULT"
__nv_reservedSMEM_offset_0_alias:
	.zero		0
	.zero		64


//--------------------- .nv.constant0._Z8simulateiPij --------------------------
	.section	.nv.constant0._Z8simulateiPij,"a",@progbits
	.sectionflags	@""
	.align	4
.nv.constant0._Z8simulateiPij:
	.zero		916


//--------------------- SYMBOLS --------------------------

	.type		.nv.reservedSmem.offset0,@object
	.size		.nv.reservedSmem.offset0,0x4
